	.headerflags	@"EF_CUDA_TEXMODE_UNIFIED EF_CUDA_64BIT_ADDRESS EF_CUDA_ACCELERATORS EF_CUDA_SM90 EF_CUDA_VIRTUAL_SM(EF_CUDA_SM90)"
	.elftype	@"ET_EXEC"


//--------------------- .nv.info                  --------------------------
	.section	.nv.info,"",@"SHT_CUDA_INFO"
	.align	4


	//----- nvinfo : EIATTR_REGCOUNT
	.align		4
        /*0000*/ 	.byte	0x04, 0x2f
        /*0002*/ 	.short	(.L_3 - .L_2)
	.align		4
.L_2:
        /*0004*/ 	.word	index@(triton_poi_fused__native_batch_norm_legit_no_training_add_mul_softplus_tanh_35)
        /*0008*/ 	.word	0x00000014


	//----- nvinfo : EIATTR_MIN_STACK_SIZE
	.align		4
.L_3:
        /*000c*/ 	.byte	0x04, 0x12
        /*000e*/ 	.short	(.L_5 - .L_4)
	.align		4
.L_4:
        /*0010*/ 	.word	index@(triton_poi_fused__native_batch_norm_legit_no_training_add_mul_softplus_tanh_35)
        /*0014*/ 	.word	0x00000000


	//----- nvinfo : EIATTR_FRAME_SIZE
	.align		4
.L_5:
        /*0018*/ 	.byte	0x04, 0x11
        /*001a*/ 	.short	(.L_7 - .L_6)
	.align		4
.L_6:
        /*001c*/ 	.word	index@(triton_poi_fused__native_batch_norm_legit_no_training_add_mul_softplus_tanh_35)
        /*0020*/ 	.word	0x00000000


	//----- nvinfo : EIATTR_MIN_STACK_SIZE
	.align		4
.L_7:
        /*0024*/ 	.byte	0x04, 0x12
        /*0026*/ 	.short	(.L_9 - .L_8)
	.align		4
.L_8:
        /*0028*/ 	.word	index@(triton_poi_fused__native_batch_norm_legit_no_training_add_mul_softplus_tanh_35)
        /*002c*/ 	.word	0x00000000
.L_9:


//--------------------- .nv.info.triton_poi_fused__native_batch_norm_legit_no_training_add_mul_softplus_tanh_35 --------------------------
	.section	.nv.info.triton_poi_fused__native_batch_norm_legit_no_training_add_mul_softplus_tanh_35,"",@"SHT_CUDA_INFO"
	.sectionflags	@""
	.align	4


	//----- nvinfo : EIATTR_CUDA_API_VERSION
	.align		4
        /*0000*/ 	.byte	0x04, 0x37
        /*0002*/ 	.short	(.L_11 - .L_10)
.L_10:
        /*0004*/ 	.word	0x0000007c


	//----- nvinfo : EIATTR_KPARAM_INFO
	.align		4
.L_11:
        /*0008*/ 	.byte	0x04, 0x17
        /*000a*/ 	.short	(.L_13 - .L_12)
.L_12:
        /*000c*/ 	.word	0x00000000
        /*0010*/ 	.short	0x0007
        /*0012*/ 	.short	0x0038
        /*0014*/ 	.byte	0x00, 0xf0, 0x11, 0x00


	//----- nvinfo : EIATTR_KPARAM_INFO
	.align		4
.L_13:
        /*0018*/ 	.byte	0x04, 0x17
        /*001a*/ 	.short	(.L_15 - .L_14)
.L_14:
        /*001c*/ 	.word	0x00000000
        /*0020*/ 	.short	0x0006
        /*0022*/ 	.short	0x0030
        /*0024*/ 	.byte	0x00, 0xf4, 0x21, 0x00


	//----- nvinfo : EIATTR_KPARAM_INFO
	.align		4
.L_15:
        /*0028*/ 	.byte	0x04, 0x17
        /*002a*/ 	.short	(.L_17 - .L_16)
.L_16:
        /*002c*/ 	.word	0x00000000
        /*0030*/ 	.short	0x0005
        /*0032*/ 	.short	0x0028
        /*0034*/ 	.byte	0x00, 0xf4, 0x21, 0x00


	//----- nvinfo : EIATTR_KPARAM_INFO
	.align		4
.L_17:
        /*0038*/ 	.byte	0x04, 0x17
        /*003a*/ 	.short	(.L_19 - .L_18)
.L_18:
        /*003c*/ 	.word	0x00000000
        /*0040*/ 	.short	0x0004
        /*0042*/ 	.short	0x0020
        /*0044*/ 	.byte	0x00, 0xf4, 0x21, 0x00


	//----- nvinfo : EIATTR_KPARAM_INFO
	.align		4
.L_19:
        /*0048*/ 	.byte	0x04, 0x17
        /*004a*/ 	.short	(.L_21 - .L_20)
.L_20:
        /*004c*/ 	.word	0x00000000
        /*0050*/ 	.short	0x0003
        /*0052*/ 	.short	0x0018
        /*0054*/ 	.byte	0x00, 0xf4, 0x21, 0x00


	//----- nvinfo : EIATTR_KPARAM_INFO
	.align		4
.L_21:
        /*0058*/ 	.byte	0x04, 0x17
        /*005a*/ 	.short	(.L_23 - .L_22)
.L_22:
        /*005c*/ 	.word	0x00000000
        /*0060*/ 	.short	0x0002
        /*0062*/ 	.short	0x0010
        /*0064*/ 	.byte	0x00, 0xf4, 0x21, 0x00


	//----- nvinfo : EIATTR_KPARAM_INFO
	.align		4
.L_23:
        /*0068*/ 	.byte	0x04, 0x17
        /*006a*/ 	.short	(.L_25 - .L_24)
.L_24:
        /*006c*/ 	.word	0x00000000
        /*0070*/ 	.short	0x0001
        /*0072*/ 	.short	0x0008
        /*0074*/ 	.byte	0x00, 0xf4, 0x21, 0x00


	//----- nvinfo : EIATTR_KPARAM_INFO
	.align		4
.L_25:
        /*0078*/ 	.byte	0x04, 0x17
        /*007a*/ 	.short	(.L_27 - .L_26)
.L_26:
        /*007c*/ 	.word	0x00000000
        /*0080*/ 	.short	0x0000
        /*0082*/ 	.short	0x0000
        /*0084*/ 	.byte	0x00, 0xf4, 0x21, 0x00


	//----- nvinfo : EIATTR_SPARSE_MMA_MASK
	.align		4
.L_27:
        /*0088*/ 	.byte	0x03, 0x50
        /*008a*/ 	.short	0x0000


	//----- nvinfo : EIATTR_MAXREG_COUNT
	.align		4
        /*008c*/ 	.byte	0x03, 0x1b
        /*008e*/ 	.short	0x00ff


	//----- nvinfo : EIATTR_EXIT_INSTR_OFFSETS
	.align		4
        /*0090*/ 	.byte	0x04, 0x1c
        /*0092*/ 	.short	(.L_29 - .L_28)


	//   ....[0]....
.L_28:
        /*0094*/ 	.word	0x00000b50


	//----- nvinfo : EIATTR_REQNTID
	.align		4
.L_29:
        /*0098*/ 	.byte	0x04, 0x10
        /*009a*/ 	.short	(.L_31 - .L_30)
.L_30:
        /*009c*/ 	.word	0x00000080
        /*00a0*/ 	.word	0x00000001
        /*00a4*/ 	.word	0x00000001


	//----- nvinfo : EIATTR_CRS_STACK_SIZE
	.align		4
.L_31:
        /*00a8*/ 	.byte	0x04, 0x1e
        /*00aa*/ 	.short	(.L_33 - .L_32)
.L_32:
        /*00ac*/ 	.word	0x00000000


	//----- nvinfo : EIATTR_CBANK_PARAM_SIZE
	.align		4
.L_33:
        /*00b0*/ 	.byte	0x03, 0x19
        /*00b2*/ 	.short	0x003c


	//----- nvinfo : EIATTR_PARAM_CBANK
	.align		4
        /*00b4*/ 	.byte	0x04, 0x0a
        /*00b6*/ 	.short	(.L_35 - .L_34)
	.align		4
.L_34:
        /*00b8*/ 	.word	index@(.nv.constant0.triton_poi_fused__native_batch_norm_legit_no_training_add_mul_softplus_tanh_35)
        /*00bc*/ 	.short	0x0210
        /*00be*/ 	.short	0x003c


	//----- nvinfo : EIATTR_SW_WAR
	.align		4
.L_35:
        /*00c0*/ 	.byte	0x04, 0x36
        /*00c2*/ 	.short	(.L_37 - .L_36)
.L_36:
        /*00c4*/ 	.word	0x00000008
.L_37:


//--------------------- .nv.callgraph             --------------------------
	.section	.nv.callgraph,"",@"SHT_CUDA_CALLGRAPH"
	.align	4
	.sectionentsize	8
	.align		4
        /*0000*/ 	.word	0x00000000
	.align		4
        /*0004*/ 	.word	0xffffffff
	.align		4
        /*0008*/ 	.word	0x00000000
	.align		4
        /*000c*/ 	.word	0xfffffffe
	.align		4
        /*0010*/ 	.word	0x00000000
	.align		4
        /*0014*/ 	.word	0xfffffffd
	.align		4
        /*0018*/ 	.word	0x00000000
	.align		4
        /*001c*/ 	.word	0xfffffffc


//--------------------- .nv.constant4             --------------------------
	.section	.nv.constant4,"a",@progbits
	.align	8
	.align		8
.nv.constant4:
        /*0000*/ 	.dword	_$_str
	.align		8
        /*0008*/ 	.dword	_$_str_$_2


//--------------------- .text.triton_poi_fused__native_batch_norm_legit_no_training_add_mul_softplus_tanh_35 --------------------------
	.section	.text.triton_poi_fused__native_batch_norm_legit_no_training_add_mul_softplus_tanh_35,"ax",@progbits
	.align	128
        .global         triton_poi_fused__native_batch_norm_legit_no_training_add_mul_softplus_tanh_35
        .type           triton_poi_fused__native_batch_norm_legit_no_training_add_mul_softplus_tanh_35,@function
        .size           triton_poi_fused__native_batch_norm_legit_no_training_add_mul_softplus_tanh_35,(.L_x_11 - triton_poi_fused__native_batch_norm_legit_no_training_add_mul_softplus_tanh_35)
        .other          triton_poi_fused__native_batch_norm_legit_no_training_add_mul_softplus_tanh_35,@"STO_CUDA_ENTRY STV_DEFAULT"
triton_poi_fused__native_batch_norm_legit_no_training_add_mul_softplus_tanh_35:
.text.triton_poi_fused__native_batch_norm_legit_no_training_add_mul_softplus_tanh_35:
[----:B------:R-:W0:Y:S01]  /*0000*/  LDC R1, c[0x0][0x28] ;  /* 0x00000a00ff017b82 */ /* 0x000e220000000800 */
[----:B------:R-:W1:Y:S07]  /*0010*/  S2R R0, SR_TID.X ;  /* 0x0000000000007919 */ /* 0x000e6e0000002100 */
[----:B------:R-:W2:Y:S01]  /*0020*/  LDC.64 R6, c[0x0][0x228] ;  /* 0x00008a00ff067b82 */ /* 0x000ea20000000a00 */
[----:B------:R-:W-:Y:S01]  /*0030*/  ULDC.64 UR4, c[0x0][0x208] ;  /* 0x0000820000047ab9 */ /* 0x000fe20000000a00 */
[----:B------:R-:W3:Y:S06]  /*0040*/  S2R R5, SR_CTAID.X ;  /* 0x0000000000057919 */ /* 0x000eec0000002500 */
[----:B------:R-:W4:Y:S08]  /*0050*/  LDC.64 R8, c[0x0][0x218] ;  /* 0x00008600ff087b82 */ /* 0x000f300000000a00 */
[----:B------:R-:W5:Y:S08]  /*0060*/  LDC.64 R10, c[0x0][0x220] ;  /* 0x00008800ff0a7b82 */ /* 0x000f700000000a00 */
[----:B------:R-:W5:Y:S01]  /*0070*/  LDC.64 R12, c[0x0][0x230] ;  /* 0x00008c00ff0c7b82 */ /* 0x000f620000000a00 */
[----:B-1----:R-:W-:-:S07]  /*0080*/  SHF.L.U32 R0, R0, 0x1, RZ ;  /* 0x0000000100007819 */ /* 0x002fce00000006ff */
[----:B------:R-:W1:Y:S01]  /*0090*/  LDC.64 R14, c[0x0][0x238] ;  /* 0x00008e00ff0e7b82 */ /* 0x000e620000000a00 */
[----:B---3--:R-:W-:Y:S02]  /*00a0*/  SHF.R.S32.HI R3, RZ, 0x17, R5 ;  /* 0x00000017ff037819 */ /* 0x008fe40000011405 */
[----:B------:R-:W-:Y:S02]  /*00b0*/  LOP3.LUT R0, R0, 0xfe, RZ, 0xc0, !PT ;  /* 0x000000fe00007812 */ /* 0x000fe400078ec0ff */
[----:B------:R-:W-:Y:S02]  /*00c0*/  SGXT R3, R3, 0x1 ;  /* 0x000000010303781a */ /* 0x000fe40000000200 */
[----:B------:R-:W-:-:S04]  /*00d0*/  LEA R4, R5, R0, 0x8 ;  /* 0x0000000005047211 */ /* 0x000fc800078e40ff */
[----:B------:R-:W-:-:S04]  /*00e0*/  LEA.HI R3, R3, R4, RZ, 0x9 ;  /* 0x0000000403037211 */ /* 0x000fc800078f48ff */
[----:B------:R-:W-:-:S04]  /*00f0*/  LOP3.LUT R3, R3, 0xfffffe00, RZ, 0xc0, !PT ;  /* 0xfffffe0003037812 */ /* 0x000fc800078ec0ff */
[----:B------:R-:W-:-:S05]  /*0100*/  IADD3 R3, R4, -R3, RZ ;  /* 0x8000000304037210 */ /* 0x000fca0007ffe0ff */
[----:B--2---:R-:W-:-:S06]  /*0110*/  IMAD.WIDE R6, R3, 0x4, R6 ;  /* 0x0000000403067825 */ /* 0x004fcc00078e0206 */
[----:B------:R-:W2:Y:S01]  /*0120*/  LDG.E.EL.64 R6, desc[UR4][R6.64] ;  /* 0x0000000406067981 */ /* 0x000ea2000c2e1b00 */
[----:B----4-:R-:W-:-:S04]  /*0130*/  IMAD.WIDE R8, R4, 0x4, R8 ;  /* 0x0000000404087825 */ /* 0x010fc800078e0208 */
[C---:B0----5:R-:W-:Y:S02]  /*0140*/  IMAD.WIDE R10, R3.reuse, 0x4, R10 ;  /* 0x00000004030a7825 */ /* 0x061fe400078e020a */
[----:B------:R-:W3:Y:S02]  /*0150*/  LDG.E.64 R8, desc[UR4][R8.64] ;  /* 0x0000000408087981 */ /* 0x000ee4000c1e1b00 */
[C---:B------:R-:W-:Y:S02]  /*0160*/  IMAD.WIDE R12, R3.reuse, 0x4, R12 ;  /* 0x00000004030c7825 */ /* 0x040fe400078e020c */
[----:B------:R-:W3:Y:S02]  /*0170*/  LDG.E.EL.64 R10, desc[UR4][R10.64] ;  /* 0x000000040a0a7981 */ /* 0x000ee4000c2e1b00 */
[----:B-1----:R-:W-:Y:S02]  /*0180*/  IMAD.WIDE R14, R3, 0x4, R14 ;  /* 0x00000004030e7825 */ /* 0x002fe400078e020e */
[----:B------:R-:W4:Y:S01]  /*0190*/  LDG.E.EL.64 R12, desc[UR4][R12.64] ;  /* 0x000000040c0c7981 */ /* 0x000f22000c2e1b00 */
[----:B------:R-:W0:Y:S03]  /*01a0*/  LDC.64 R2, c[0x0][0x240] ;  /* 0x00009000ff027b82 */ /* 0x000e260000000a00 */
[----:B------:R-:W4:Y:S01]  /*01b0*/  LDG.E.EL.64 R14, desc[UR4][R14.64] ;  /* 0x000000040e0e7981 */ /* 0x000f22000c2e1b00 */
[----:B0-----:R-:W-:-:S06]  /*01c0*/  IMAD.WIDE R2, R4, 0x4, R2 ;  /* 0x0000000404027825 */ /* 0x001fcc00078e0202 */
[----:B------:R-:W5:Y:S01]  /*01d0*/  LDG.E.64 R2, desc[UR4][R2.64] ;  /* 0x0000000402027981 */ /* 0x000f62000c1e1b00 */
[----:B------:R-:W-:Y:S01]  /*01e0*/  HFMA2.MMA R0, -RZ, RZ, 1.625, 0 ;  /* 0x3e800000ff007435 */ /* 0x000fe200000001ff */
[----:B------:R-:W-:Y:S01]  /*01f0*/  BSSY B0, `(.L_x_0) ;  /* 0x0000057000007945 */ /* 0x000fe20003800000 */
[----:B--2---:R-:W-:Y:S01]  /*0200*/  FADD R6, R6, 9.9999997473787516356e-06 ;  /* 0x3727c5ac06067421 */ /* 0x004fe20000000000 */
[----:B------:R-:W-:-:S03]  /*0210*/  FADD R7, R7, 9.9999997473787516356e-06 ;  /* 0x3727c5ac07077421 */ /* 0x000fc60000000000 */
[----:B------:R-:W0:Y:S01]  /*0220*/  MUFU.SQRT R5, R6 ;  /* 0x0000000600057308 */ /* 0x000e220000002000 */
[----:B---3--:R-:W-:-:S07]  /*0230*/  FADD R8, R8, -R10 ;  /* 0x8000000a08087221 */ /* 0x008fce0000000000 */
[----:B------:R-:W1:Y:S01]  /*0240*/  MUFU.SQRT R16, R7 ;  /* 0x0000000700107308 */ /* 0x000e620000002000 */
[----:B------:R-:W-:Y:S01]  /*0250*/  FADD R9, R9, -R11 ;  /* 0x8000000b09097221 */ /* 0x000fe20000000000 */
[C---:B0-----:R-:W-:Y:S02]  /*0260*/  FSETP.GT.AND P0, PT, R5.reuse, 8.50705917302346158658e+37, PT ;  /* 0x7e8000000500780b */ /* 0x041fe40003f04000 */
[----:B------:R-:W-:Y:S02]  /*0270*/  FSETP.GEU.AND P2, PT, R5, 1.175494350822287508e-38, PT ;  /* 0x008000000500780b */ /* 0x000fe40003f4e000 */
[----:B------:R-:W-:Y:S02]  /*0280*/  FSEL R6, R0, 1, P0 ;  /* 0x3f80000000067808 */ /* 0x000fe40000000000 */
[C---:B-1----:R-:W-:Y:S02]  /*0290*/  FSETP.GT.AND P1, PT, R16.reuse, 8.50705917302346158658e+37, PT ;  /* 0x7e8000001000780b */ /* 0x042fe40003f24000 */
[----:B------:R-:W-:-:S02]  /*02a0*/  FSETP.GEU.AND P3, PT, R16, 1.175494350822287508e-38, PT ;  /* 0x008000001000780b */ /* 0x000fc40003f6e000 */
[----:B------:R-:W-:-:S03]  /*02b0*/  FSEL R17, R0, 1, P1 ;  /* 0x3f80000000117808 */ /* 0x000fc60000800000 */
[----:B------:R-:W-:Y:S02]  /*02c0*/  @P0 FMUL R5, R5, 0.25 ;  /* 0x3e80000005050820 */ /* 0x000fe40000400000 */
[----:B------:R-:W-:Y:S02]  /*02d0*/  @!P2 FMUL R6, R6, 16777216 ;  /* 0x4b8000000606a820 */ /* 0x000fe40000400000 */
[----:B------:R-:W-:Y:S02]  /*02e0*/  @!P2 FMUL R5, R5, 16777216 ;  /* 0x4b8000000505a820 */ /* 0x000fe40000400000 */
[----:B------:R-:W-:-:S04]  /*02f0*/  @P1 FMUL R16, R16, 0.25 ;  /* 0x3e80000010101820 */ /* 0x000fc80000400000 */
[----:B------:R-:W0:Y:S01]  /*0300*/  MUFU.RCP R5, R5 ;  /* 0x0000000500057308 */ /* 0x000e220000001000 */
[----:B------:R-:W-:Y:S01]  /*0310*/  @!P3 FMUL R17, R17, 16777216 ;  /* 0x4b8000001111b820 */ /* 0x000fe20000400000 */
[----:B------:R-:W-:-:S06]  /*0320*/  @!P3 FMUL R16, R16, 16777216 ;  /* 0x4b8000001010b820 */ /* 0x000fcc0000400000 */
[----:B------:R-:W1:Y:S01]  /*0330*/  MUFU.RCP R16, R16 ;  /* 0x0000001000107308 */ /* 0x000e620000001000 */
[----:B0-----:R-:W-:-:S04]  /*0340*/  FMUL R7, R5, R6 ;  /* 0x0000000605077220 */ /* 0x001fc80000400000 */
[----:B------:R-:W-:Y:S01]  /*0350*/  FMUL R7, R8, R7 ;  /* 0x0000000708077220 */ /* 0x000fe20000400000 */
[----:B-1----:R-:W-:-:S03]  /*0360*/  FMUL R6, R16, R17 ;  /* 0x0000001110067220 */ /* 0x002fc60000400000 */
[----:B----4-:R-:W-:Y:S01]  /*0370*/  FFMA R5, R12, R7, R14 ;  /* 0x000000070c057223 */ /* 0x010fe2000000000e */
[----:B------:R-:W-:Y:S01]  /*0380*/  MOV R14, 0x3d39bf78 ;  /* 0x3d39bf78000e7802 */ /* 0x000fe20000000f00 */
[----:B------:R-:W-:Y:S02]  /*0390*/  FMUL R6, R9, R6 ;  /* 0x0000000609067220 */ /* 0x000fe40000400000 */
[----:B------:R-:W-:Y:S02]  /*03a0*/  FMUL R9, R5, 1.4426950216293334961 ;  /* 0x3fb8aa3b05097820 */ /* 0x000fe40000400000 */
[----:B------:R-:W-:-:S03]  /*03b0*/  FFMA R6, R13, R6, R15 ;  /* 0x000000060d067223 */ /* 0x000fc6000000000f */
[----:B------:R-:W-:Y:S01]  /*03c0*/  FSETP.GEU.AND P0, PT, R9, -126, PT ;  /* 0xc2fc00000900780b */ /* 0x000fe20003f0e000 */
[----:B------:R-:W-:-:S05]  /*03d0*/  FMUL R11, R6, 1.4426950216293334961 ;  /* 0x3fb8aa3b060b7820 */ /* 0x000fca0000400000 */
[----:B------:R-:W-:-:S07]  /*03e0*/  FSETP.GEU.AND P1, PT, R11, -126, PT ;  /* 0xc2fc00000b00780b */ /* 0x000fce0003f2e000 */
[----:B------:R-:W-:-:S04]  /*03f0*/  @!P0 FMUL R9, R9, 0.5 ;  /* 0x3f00000009098820 */ /* 0x000fc80000400000 */
[----:B------:R-:W0:Y:S02]  /*0400*/  MUFU.EX2 R7, R9 ;  /* 0x0000000900077308 */ /* 0x000e240000000800 */
[----:B------:R-:W-:-:S06]  /*0410*/  @!P1 FMUL R11, R11, 0.5 ;  /* 0x3f0000000b0b9820 */ /* 0x000fcc0000400000 */
[----:B------:R-:W1:Y:S01]  /*0420*/  MUFU.EX2 R8, R11 ;  /* 0x0000000b00087308 */ /* 0x000e620000000800 */
[----:B0-----:R-:W-:Y:S01]  /*0430*/  @!P0 FMUL R7, R7, R7 ;  /* 0x0000000707078220 */ /* 0x001fe20000400000 */
[----:B------:R-:W-:-:S03]  /*0440*/  FSETP.GT.AND P0, PT, R5, 20, PT ;  /* 0x41a000000500780b */ /* 0x000fc60003f04000 */
[C---:B------:R-:W-:Y:S01]  /*0450*/  FADD.FTZ.RZ R10, R7.reuse, 1 ;  /* 0x3f800000070a7421 */ /* 0x040fe2000001c000 */
[----:B------:R-:W-:Y:S01]  /*0460*/  ISETP.GE.U32.AND P2, PT, R7, 0x7f800000, PT ;  /* 0x7f8000000700780c */ /* 0x000fe20003f46070 */
[----:B-1----:R-:W-:-:S03]  /*0470*/  @!P1 FMUL R8, R8, R8 ;  /* 0x0000000808089220 */ /* 0x002fc60000400000 */
[----:B------:R-:W-:Y:S01]  /*0480*/  IADD3 R10, R10, -0x3f400000, RZ ;  /* 0xc0c000000a0a7810 */ /* 0x000fe20007ffe0ff */
[----:B------:R-:W-:-:S03]  /*0490*/  FADD.FTZ.RZ R12, R8, 1 ;  /* 0x3f800000080c7421 */ /* 0x000fc6000001c000 */
[----:B------:R-:W-:Y:S02]  /*04a0*/  LOP3.LUT R10, R10, 0xff800000, RZ, 0xc0, !PT ;  /* 0xff8000000a0a7812 */ /* 0x000fe400078ec0ff */
[----:B------:R-:W-:Y:S02]  /*04b0*/  ISETP.GE.U32.AND P1, PT, R8, 0x7f800000, PT ;  /* 0x7f8000000800780c */ /* 0x000fe40003f26070 */
[----:B------:R-:W-:Y:S02]  /*04c0*/  IADD3 R12, R12, -0x3f400000, RZ ;  /* 0xc0c000000c0c7810 */ /* 0x000fe40007ffe0ff */
[----:B------:R-:W-:Y:S02]  /*04d0*/  IADD3 R13, -R10, 0x40800000, RZ ;  /* 0x408000000a0d7810 */ /* 0x000fe40007ffe1ff */
[----:B------:R-:W-:Y:S02]  /*04e0*/  LOP3.LUT R9, R12, 0xff800000, RZ, 0xc0, !PT ;  /* 0xff8000000c097812 */ /* 0x000fe400078ec0ff */
[----:B------:R-:W-:Y:S01]  /*04f0*/  IADD3 R12, R7, -R10, RZ ;  /* 0x8000000a070c7210 */ /* 0x000fe20007ffe0ff */
[----:B------:R-:W-:Y:S01]  /*0500*/  FFMA.FTZ R11, R13, R0, -1 ;  /* 0xbf8000000d0b7423 */ /* 0x000fe20000010000 */
[----:B------:R-:W-:-:S02]  /*0510*/  IADD3 R15, -R9, 0x40800000, RZ ;  /* 0x40800000090f7810 */ /* 0x000fc40007ffe1ff */
[----:B------:R-:W-:Y:S01]  /*0520*/  IADD3 R13, R8, -R9, RZ ;  /* 0x80000009080d7210 */ /* 0x000fe20007ffe0ff */
[----:B------:R-:W-:Y:S01]  /*0530*/  FADD R11, R12, R11 ;  /* 0x0000000b0c0b7221 */ /* 0x000fe20000000000 */
[----:B------:R-:W-:Y:S01]  /*0540*/  I2FP.F32.S32 R9, R9 ;  /* 0x0000000900097245 */ /* 0x000fe20000201400 */
[----:B------:R-:W-:Y:S01]  /*0550*/  FFMA.FTZ R0, R15, R0, -1 ;  /* 0xbf8000000f007423 */ /* 0x000fe20000010000 */
[----:B------:R-:W-:Y:S01]  /*0560*/  I2FP.F32.S32 R10, R10 ;  /* 0x0000000a000a7245 */ /* 0x000fe20000201400 */
[----:B------:R-:W-:Y:S02]  /*0570*/  FFMA.FTZ R12, R11, -R14, 0.10546888411045074463 ;  /* 0x3dd800120b0c7423 */ /* 0x000fe4000001080e */
[----:B------:R-:W-:Y:S01]  /*0580*/  FADD R0, R13, R0 ;  /* 0x000000000d007221 */ /* 0x000fe20000000000 */
[----:B------:R-:W-:Y:S01]  /*0590*/  FMUL R9, R9, 1.1920928955078125e-07 ;  /* 0x3400000009097820 */ /* 0x000fe20000400000 */
[----:B------:R-:W-:Y:S01]  /*05a0*/  FFMA.FTZ R12, R11, R12, -0.13229703903198242188 ;  /* 0xbe0778e00b0c7423 */ /* 0x000fe2000001000c */
[----:B------:R-:W-:Y:S01]  /*05b0*/  FMUL R10, R10, 1.1920928955078125e-07 ;  /* 0x340000000a0a7820 */ /* 0x000fe20000400000 */
[----:B------:R-:W-:-:S02]  /*05c0*/  FFMA.FTZ R13, R0, -R14, 0.10546888411045074463 ;  /* 0x3dd80012000d7423 */ /* 0x000fc4000001080e */
[C---:B------:R-:W-:Y:S02]  /*05d0*/  FFMA.FTZ R12, R11.reuse, R12, 0.14491446316242218018 ;  /* 0x3e1464750b0c7423 */ /* 0x040fe4000001000c */
[C---:B------:R-:W-:Y:S02]  /*05e0*/  FFMA.FTZ R13, R0.reuse, R13, -0.13229703903198242188 ;  /* 0xbe0778e0000d7423 */ /* 0x040fe4000001000d */
[C---:B------:R-:W-:Y:S02]  /*05f0*/  FFMA.FTZ R12, R11.reuse, R12, -0.16641564667224884033 ;  /* 0xbe2a68dd0b0c7423 */ /* 0x040fe4000001000c */
[C---:B------:R-:W-:Y:S02]  /*0600*/  FFMA.FTZ R13, R0.reuse, R13, 0.14491446316242218018 ;  /* 0x3e146475000d7423 */ /* 0x040fe4000001000d */
[----:B------:R-:W-:Y:S02]  /*0610*/  FFMA.FTZ R12, R11, R12, 0.19988867640495300293 ;  /* 0x3e4caf9e0b0c7423 */ /* 0x000fe4000001000c */
[----:B------:R-:W-:-:S02]  /*0620*/  FFMA.FTZ R13, R0, R13, -0.16641564667224884033 ;  /* 0xbe2a68dd000d7423 */ /* 0x000fc4000001000d */
[C---:B------:R-:W-:Y:S02]  /*0630*/  FFMA.FTZ R12, R11.reuse, R12, -0.25000196695327758789 ;  /* 0xbe8000420b0c7423 */ /* 0x040fe4000001000c */
[C---:B------:R-:W-:Y:S02]  /*0640*/  FFMA.FTZ R13, R0.reuse, R13, 0.19988867640495300293 ;  /* 0x3e4caf9e000d7423 */ /* 0x040fe4000001000d */
[C---:B------:R-:W-:Y:S02]  /*0650*/  FFMA.FTZ R12, R11.reuse, R12, 0.33333510160446166992 ;  /* 0x3eaaaae60b0c7423 */ /* 0x040fe4000001000c */
[C---:B------:R-:W-:Y:S02]  /*0660*/  FFMA.FTZ R13, R0.reuse, R13, -0.25000196695327758789 ;  /* 0xbe800042000d7423 */ /* 0x040fe4000001000d */
[----:B------:R-:W-:Y:S02]  /*0670*/  FFMA.FTZ R12, R11, R12, -0.5 ;  /* 0xbf0000000b0c7423 */ /* 0x000fe4000001000c */
[----:B------:R-:W-:-:S02]  /*0680*/  FFMA.FTZ R13, R0, R13, 0.33333510160446166992 ;  /* 0x3eaaaae6000d7423 */ /* 0x000fc4000001000d */
[C---:B------:R-:W-:Y:S02]  /*0690*/  FMUL R12, R11.reuse, R12 ;  /* 0x0000000c0b0c7220 */ /* 0x040fe40000400000 */
[C---:B------:R-:W-:Y:S02]  /*06a0*/  FFMA.FTZ R13, R0.reuse, R13, -0.5 ;  /* 0xbf000000000d7423 */ /* 0x040fe4000001000d */
[----:B------:R-:W-:Y:S02]  /*06b0*/  FFMA.FTZ R11, R11, R12, R11 ;  /* 0x0000000c0b0b7223 */ /* 0x000fe4000001000b */
[----:B------:R-:W-:Y:S02]  /*06c0*/  FMUL R13, R0, R13 ;  /* 0x0000000d000d7220 */ /* 0x000fe40000400000 */
[----:B------:R-:W-:Y:S02]  /*06d0*/  FFMA.FTZ R10, R10, 0.69314718246459960938, R11 ;  /* 0x3f3172180a0a7823 */ /* 0x000fe4000001000b */
[----:B------:R-:W-:-:S04]  /*06e0*/  FFMA.FTZ R0, R0, R13, R0 ;  /* 0x0000000d00007223 */ /* 0x000fc80000010000 */
[----:B------:R-:W-:Y:S01]  /*06f0*/  FFMA.FTZ R9, R9, 0.69314718246459960938, R0 ;  /* 0x3f31721809097823 */ /* 0x000fe20000010000 */
[----:B------:R-:W-:Y:S06]  /*0700*/  @!P2 BRA `(.L_x_1) ;  /* 0x000000000014a947 */ /* 0x000fec0003800000 */
[C---:B------:R-:W-:Y:S02]  /*0710*/  ISETP.GE.AND P2, PT, R7.reuse, -0x407fffff, PT ;  /* 0xbf8000010700780c */ /* 0x040fe40003f46270 */
[----:B------:R-:W-:-:S11]  /*0720*/  FSETP.NEU.AND P3, PT, R7, RZ, PT ;  /* 0x000000ff0700720b */ /* 0x000fd60003f6d000 */
[----:B------:R-:W-:-:S05]  /*0730*/  @P2 MOV R0, 0x7f800000 ;  /* 0x7f80000000002802 */ /* 0x000fca0000000f00 */
[----:B------:R-:W-:-:S05]  /*0740*/  @P2 FFMA.FTZ R10, R7, R0, +INF ;  /* 0x7f800000070a2423 */ /* 0x000fca0000010000 */
[----:B------:R-:W-:-:S07]  /*0750*/  FSEL R10, R10, -RZ, P3 ;  /* 0x800000ff0a0a7208 */ /* 0x000fce0001800000 */
.L_x_1:
[----:B------:R-:W-:Y:S05]  /*0760*/  BSYNC B0 ;  /* 0x0000000000007941 */ /* 0x000fea0003800000 */
.L_x_0:
[----:B------:R-:W-:Y:S04]  /*0770*/  BSSY B0, `(.L_x_2) ;  /* 0x0000007000007945 */ /* 0x000fe80003800000 */
[----:B------:R-:W-:Y:S05]  /*0780*/  @!P1 BRA `(.L_x_3) ;  /* 0x0000000000149947 */ /* 0x000fea0003800000 */
[C---:B------:R-:W-:Y:S02]  /*0790*/  ISETP.GE.AND P1, PT, R8.reuse, -0x407fffff, PT ;  /* 0xbf8000010800780c */ /* 0x040fe40003f26270 */
[----:B------:R-:W-:-:S11]  /*07a0*/  FSETP.NEU.AND P2, PT, R8, RZ, PT ;  /* 0x000000ff0800720b */ /* 0x000fd60003f4d000 */
[----:B------:R-:W-:-:S05]  /*07b0*/  @P1 MOV R7, 0x7f800000 ;  /* 0x7f80000000071802 */ /* 0x000fca0000000f00 */
[----:B------:R-:W-:-:S05]  /*07c0*/  @P1 FFMA.FTZ R9, R8, R7, +INF ;  /* 0x7f80000008091423 */ /* 0x000fca0000010007 */
[----:B------:R-:W-:-:S07]  /*07d0*/  FSEL R9, R9, -RZ, P2 ;  /* 0x800000ff09097208 */ /* 0x000fce0001000000 */
.L_x_3:
[----:B------:R-:W-:Y:S05]  /*07e0*/  BSYNC B0 ;  /* 0x0000000000007941 */ /* 0x000fea0003800000 */
.L_x_2:
[----:B------:R-:W-:Y:S01]  /*07f0*/  FSEL R10, R5, R10, P0 ;  /* 0x0000000a050a7208 */ /* 0x000fe20000000000 */
[----:B------:R-:W-:Y:S01]  /*0800*/  BSSY B0, `(.L_x_4) ;  /* 0x0000017000007945 */ /* 0x000fe20003800000 */
[----:B------:R-:W-:-:S03]  /*0810*/  FSETP.GT.AND P0, PT, R6, 20, PT ;  /* 0x41a000000600780b */ /* 0x000fc60003f04000 */
[----:B------:R-:W-:Y:S01]  /*0820*/  FADD.FTZ R11, |R10|, -RZ ;  /* 0x800000ff0a0b7221 */ /* 0x000fe20000010200 */
[----:B------:R-:W-:-:S04]  /*0830*/  FSEL R7, R6, R9, P0 ;  /* 0x0000000906077208 */ /* 0x000fc80000000000 */
[----:B------:R-:W-:-:S13]  /*0840*/  FSETP.GE.AND P1, PT, R11, 0.60000002384185791016, PT ;  /* 0x3f19999a0b00780b */ /* 0x000fda0003f26000 */
[----:B------:R-:W-:Y:S05]  /*0850*/  @!P1 BRA `(.L_x_5) ;  /* 0x0000000000289947 */ /* 0x000fea0003800000 */
[C---:B------:R-:W-:Y:S01]  /*0860*/  FMUL R0, R11.reuse, 2.8853900432586669922 ;  /* 0x4038aa3b0b007820 */ /* 0x040fe20000400000 */
[----:B------:R-:W-:Y:S01]  /*0870*/  HFMA2.MMA R9, -RZ, RZ, 1.875, 0 ;  /* 0x3f800000ff097435 */ /* 0x000fe200000001ff */
[----:B------:R-:W-:-:S04]  /*0880*/  FSETP.GE.AND P0, PT, R11, 9.010913848876953125, PT ;  /* 0x41102cb40b00780b */ /* 0x000fc80003f06000 */
[----:B------:R-:W0:Y:S02]  /*0890*/  MUFU.EX2 R0, R0 ;  /* 0x0000000000007308 */ /* 0x000e240000000800 */
[----:B0-----:R-:W-:-:S06]  /*08a0*/  FADD R8, R0, 1 ;  /* 0x3f80000000087421 */ /* 0x001fcc0000000000 */
[----:B------:R-:W0:Y:S02]  /*08b0*/  MUFU.RCP R8, R8 ;  /* 0x0000000800087308 */ /* 0x000e240000001000 */
[----:B0-----:R-:W-:-:S05]  /*08c0*/  FFMA.FTZ R9, R8, -2, R9 ;  /* 0xc000000008097823 */ /* 0x001fca0000010009 */
[----:B------:R-:W-:-:S04]  /*08d0*/  FSEL R9, R9, 1, !P0 ;  /* 0x3f80000009097808 */ /* 0x000fc80004000000 */
[----:B------:R-:W-:Y:S01]  /*08e0*/  LOP3.LUT R9, R9, 0x80000000, R10, 0xf8, !PT ;  /* 0x8000000009097812 */ /* 0x000fe200078ef80a */
[----:B------:R-:W-:Y:S06]  /*08f0*/  BRA `(.L_x_6) ;  /* 0x00000000001c7947 */ /* 0x000fec0003800000 */
.L_x_5:
[----:B------:R-:W-:Y:S01]  /*0900*/  MOV R0, 0x3c80f082 ;  /* 0x3c80f08200007802 */ /* 0x000fe20000000f00 */
[----:B------:R-:W-:-:S04]  /*0910*/  FMUL R9, R10, R10 ;  /* 0x0000000a0a097220 */ /* 0x000fc80000400000 */
[----:B------:R-:W-:-:S04]  /*0920*/  FFMA.FTZ R0, R9, R0, -0.052303962409496307373 ;  /* 0xbd563cae09007423 */ /* 0x000fc80000010000 */
[----:B------:R-:W-:-:S04]  /*0930*/  FFMA.FTZ R0, R9, R0, 0.1331529766321182251 ;  /* 0x3e08594109007423 */ /* 0x000fc80000010000 */
[----:B------:R-:W-:-:S04]  /*0940*/  FFMA.FTZ R0, R9, R0, -0.33332768082618713379 ;  /* 0xbeaaa9ed09007423 */ /* 0x000fc80000010000 */
[----:B------:R-:W-:-:S04]  /*0950*/  FFMA.FTZ R0, R9, R0, RZ ;  /* 0x0000000009007223 */ /* 0x000fc800000100ff */
[----:B------:R-:W-:-:S07]  /*0960*/  FFMA.FTZ R9, R10, R0, R10 ;  /* 0x000000000a097223 */ /* 0x000fce000001000a */
.L_x_6:
[----:B------:R-:W-:Y:S05]  /*0970*/  BSYNC B0 ;  /* 0x0000000000007941 */ /* 0x000fea0003800000 */
.L_x_4:
[----:B------:R-:W-:Y:S01]  /*0980*/  FADD.FTZ R12, |R7|, -RZ ;  /* 0x800000ff070c7221 */ /* 0x000fe20000010200 */
[----:B------:R-:W-:Y:S01]  /*0990*/  BSSY B0, `(.L_x_7) ;  /* 0x0000015000007945 */ /* 0x000fe20003800000 */
[----:B------:R-:W-:-:S03]  /*09a0*/  SHF.R.S32.HI R13, RZ, 0x1f, R4 ;  /* 0x0000001fff0d7819 */ /* 0x000fc60000011404 */
        /* <DEDUP_REMOVED lines=12> */
.L_x_8:
[----:B------:R-:W-:Y:S01]  /*0a70*/  MOV R0, 0x3c80f082 ;  /* 0x3c80f08200007802 */ /* 0x000fe20000000f00 */
[----:B------:R-:W-:-:S04]  /*0a80*/  FMUL R11, R7, R7 ;  /* 0x00000007070b7220 */ /* 0x000fc80000400000 */
[----:B------:R-:W-:-:S04]  /*0a90*/  FFMA.FTZ R0, R11, R0, -0.052303962409496307373 ;  /* 0xbd563cae0b007423 */ /* 0x000fc80000010000 */
[----:B------:R-:W-:-:S04]  /*0aa0*/  FFMA.FTZ R0, R11, R0, 0.1331529766321182251 ;  /* 0x3e0859410b007423 */ /* 0x000fc80000010000 */
[----:B------:R-:W-:-:S04]  /*0ab0*/  FFMA.FTZ R0, R11, R0, -0.33332768082618713379 ;  /* 0xbeaaa9ed0b007423 */ /* 0x000fc80000010000 */
[----:B------:R-:W-:-:S04]  /*0ac0*/  FFMA.FTZ R0, R11, R0, RZ ;  /* 0x000000000b007223 */ /* 0x000fc800000100ff */
[----:B------:R-:W-:-:S07]  /*0ad0*/  FFMA.FTZ R7, R7, R0, R7 ;  /* 0x0000000007077223 */ /* 0x000fce0000010007 */
.L_x_9:
[----:B------:R-:W-:Y:S05]  /*0ae0*/  BSYNC B0 ;  /* 0x0000000000007941 */ /* 0x000fea0003800000 */
.L_x_7:
[----:B------:R-:W-:Y:S01]  /*0af0*/  ULDC.64 UR6, c[0x0][0x210] ;  /* 0x0000840000067ab9 */ /* 0x000fe20000000a00 */
[----:B-----5:R-:W-:Y:S01]  /*0b00*/  FFMA R2, R5, R9, R2 ;  /* 0x0000000905027223 */ /* 0x020fe20000000002 */
[----:B------:R-:W-:Y:S01]  /*0b10*/  LEA R8, P0, R4, UR6, 0x2 ;  /* 0x0000000604087c11 */ /* 0x000fe2000f8010ff */
[----:B------:R-:W-:-:S03]  /*0b20*/  FFMA R3, R6, R7, R3 ;  /* 0x0000000706037223 */ /* 0x000fc60000000003 */
[----:B------:R-:W-:-:S05]  /*0b30*/  LEA.HI.X R9, R4, UR7, R13, 0x2, P0 ;  /* 0x0000000704097c11 */ /* 0x000fca00080f140d */
[----:B------:R-:W-:Y:S01]  /*0b40*/  STG.E.64 desc[UR4][R8.64], R2 ;  /* 0x0000000208007986 */ /* 0x000fe2000c101b04 */
[----:B------:R-:W-:Y:S05]  /*0b50*/  EXIT ;  /* 0x000000000000794d */ /* 0x000fea0003800000 */
.L_x_10:
[----:B------:R-:W-:-:S00]  /*0b60*/  BRA `(.L_x_10) ;  /* 0xfffffffc00fc7947 */ /* 0x000fc0000383ffff */
[----:B------:R-:W-:-:S00]  /*0b70*/  NOP ;  /* 0x0000000000007918 */ /* 0x000fc00000000000 */
        /* <DEDUP_REMOVED lines=8> */
.L_x_11:


//--------------------- .nv.global.init           --------------------------
	.section	.nv.global.init,"aw",@progbits
.nv.global.init:
	.type		_$_str,@object
	.size		_$_str,(_$_str_$_2 - _$_str)
_$_str:
        /*0000*/ 	.byte	0x5f, 0x5f, 0x43, 0x55, 0x44, 0x41, 0x5f, 0x46, 0x54, 0x5a, 0x00
	.type		_$_str_$_2,@object
	.size		_$_str_$_2,(.L_1 - _$_str_$_2)
_$_str_$_2:
        /*000b*/ 	.byte	0x5f, 0x5f, 0x43, 0x55, 0x44, 0x41, 0x5f, 0x50, 0x52, 0x45, 0x43, 0x5f, 0x53, 0x51, 0x52, 0x54
        /*001b*/ 	.byte	0x00
.L_1:


//--------------------- .nv.constant0.triton_poi_fused__native_batch_norm_legit_no_training_add_mul_softplus_tanh_35 --------------------------
	.section	.nv.constant0.triton_poi_fused__native_batch_norm_legit_no_training_add_mul_softplus_tanh_35,"a",@progbits
	.sectionflags	@""
	.align	4
.nv.constant0.triton_poi_fused__native_batch_norm_legit_no_training_add_mul_softplus_tanh_35:
	.zero		588
